	.headerflags	@"EF_CUDA_TEXMODE_UNIFIED EF_CUDA_64BIT_ADDRESS EF_CUDA_ACCELERATORS EF_CUDA_SM90 EF_CUDA_VIRTUAL_SM(EF_CUDA_SM90)"
	.elftype	@"ET_EXEC"


//--------------------- .nv.info                  --------------------------
	.section	.nv.info,"",@"SHT_CUDA_INFO"
	.align	4


	//----- nvinfo : EIATTR_REGCOUNT
	.align		4
        /*0000*/ 	.byte	0x04, 0x2f
        /*0002*/ 	.short	(.L_1 - .L_0)
	.align		4
.L_0:
        /*0004*/ 	.word	index@(triton_poi_fused__unsafe_index_add_mul_sub_26)
        /*0008*/ 	.word	0x0000001e


	//----- nvinfo : EIATTR_MIN_STACK_SIZE
	.align		4
.L_1:
        /*000c*/ 	.byte	0x04, 0x12
        /*000e*/ 	.short	(.L_3 - .L_2)
	.align		4
.L_2:
        /*0010*/ 	.word	index@(triton_poi_fused__unsafe_index_add_mul_sub_26)
        /*0014*/ 	.word	0x00000000


	//----- nvinfo : EIATTR_FRAME_SIZE
	.align		4
.L_3:
        /*0018*/ 	.byte	0x04, 0x11
        /*001a*/ 	.short	(.L_5 - .L_4)
	.align		4
.L_4:
        /*001c*/ 	.word	index@(triton_poi_fused__unsafe_index_add_mul_sub_26)
        /*0020*/ 	.word	0x00000000


	//----- nvinfo : EIATTR_MIN_STACK_SIZE
	.align		4
.L_5:
        /*0024*/ 	.byte	0x04, 0x12
        /*0026*/ 	.short	(.L_7 - .L_6)
	.align		4
.L_6:
        /*0028*/ 	.word	index@(triton_poi_fused__unsafe_index_add_mul_sub_26)
        /*002c*/ 	.word	0x00000000
.L_7:


//--------------------- .nv.info.triton_poi_fused__unsafe_index_add_mul_sub_26 --------------------------
	.section	.nv.info.triton_poi_fused__unsafe_index_add_mul_sub_26,"",@"SHT_CUDA_INFO"
	.sectionflags	@""
	.align	4


	//----- nvinfo : EIATTR_CUDA_API_VERSION
	.align		4
        /*0000*/ 	.byte	0x04, 0x37
        /*0002*/ 	.short	(.L_9 - .L_8)
.L_8:
        /*0004*/ 	.word	0x0000007c


	//----- nvinfo : EIATTR_KPARAM_INFO
	.align		4
.L_9:
        /*0008*/ 	.byte	0x04, 0x17
        /*000a*/ 	.short	(.L_11 - .L_10)
.L_10:
        /*000c*/ 	.word	0x00000000
        /*0010*/ 	.short	0x0008
        /*0012*/ 	.short	0x0040
        /*0014*/ 	.byte	0x00, 0xf0, 0x11, 0x00


	//----- nvinfo : EIATTR_KPARAM_INFO
	.align		4
.L_11:
        /*0018*/ 	.byte	0x04, 0x17
        /*001a*/ 	.short	(.L_13 - .L_12)
.L_12:
        /*001c*/ 	.word	0x00000000
        /*0020*/ 	.short	0x0007
        /*0022*/ 	.short	0x0038
        /*0024*/ 	.byte	0x00, 0xf4, 0x21, 0x00


	//----- nvinfo : EIATTR_KPARAM_INFO
	.align		4
.L_13:
        /*0028*/ 	.byte	0x04, 0x17
        /*002a*/ 	.short	(.L_15 - .L_14)
.L_14:
        /*002c*/ 	.word	0x00000000
        /*0030*/ 	.short	0x0006
        /*0032*/ 	.short	0x0030
        /*0034*/ 	.byte	0x00, 0xf4, 0x21, 0x00


	//----- nvinfo : EIATTR_KPARAM_INFO
	.align		4
.L_15:
        /*0038*/ 	.byte	0x04, 0x17
        /*003a*/ 	.short	(.L_17 - .L_16)
.L_16:
        /*003c*/ 	.word	0x00000000
        /*0040*/ 	.short	0x0005
        /*0042*/ 	.short	0x0028
        /*0044*/ 	.byte	0x00, 0xf4, 0x21, 0x00


	//----- nvinfo : EIATTR_KPARAM_INFO
	.align		4
.L_17:
        /*0048*/ 	.byte	0x04, 0x17
        /*004a*/ 	.short	(.L_19 - .L_18)
.L_18:
        /*004c*/ 	.word	0x00000000
        /*0050*/ 	.short	0x0004
        /*0052*/ 	.short	0x0020
        /*0054*/ 	.byte	0x00, 0xf4, 0x21, 0x00


	//----- nvinfo : EIATTR_KPARAM_INFO
	.align		4
.L_19:
        /*0058*/ 	.byte	0x04, 0x17
        /*005a*/ 	.short	(.L_21 - .L_20)
.L_20:
        /*005c*/ 	.word	0x00000000
        /*0060*/ 	.short	0x0003
        /*0062*/ 	.short	0x0018
        /*0064*/ 	.byte	0x00, 0xf4, 0x21, 0x00


	//----- nvinfo : EIATTR_KPARAM_INFO
	.align		4
.L_21:
        /*0068*/ 	.byte	0x04, 0x17
        /*006a*/ 	.short	(.L_23 - .L_22)
.L_22:
        /*006c*/ 	.word	0x00000000
        /*0070*/ 	.short	0x0002
        /*0072*/ 	.short	0x0010
        /*0074*/ 	.byte	0x00, 0xf4, 0x21, 0x00


	//----- nvinfo : EIATTR_KPARAM_INFO
	.align		4
.L_23:
        /*0078*/ 	.byte	0x04, 0x17
        /*007a*/ 	.short	(.L_25 - .L_24)
.L_24:
        /*007c*/ 	.word	0x00000000
        /*0080*/ 	.short	0x0001
        /*0082*/ 	.short	0x0008
        /*0084*/ 	.byte	0x00, 0xf4, 0x21, 0x00


	//----- nvinfo : EIATTR_KPARAM_INFO
	.align		4
.L_25:
        /*0088*/ 	.byte	0x04, 0x17
        /*008a*/ 	.short	(.L_27 - .L_26)
.L_26:
        /*008c*/ 	.word	0x00000000
        /*0090*/ 	.short	0x0000
        /*0092*/ 	.short	0x0000
        /*0094*/ 	.byte	0x00, 0xf4, 0x21, 0x00


	//----- nvinfo : EIATTR_SPARSE_MMA_MASK
	.align		4
.L_27:
        /*0098*/ 	.byte	0x03, 0x50
        /*009a*/ 	.short	0x0000


	//----- nvinfo : EIATTR_MAXREG_COUNT
	.align		4
        /*009c*/ 	.byte	0x03, 0x1b
        /*009e*/ 	.short	0x00ff


	//----- nvinfo : EIATTR_EXIT_INSTR_OFFSETS
	.align		4
        /*00a0*/ 	.byte	0x04, 0x1c
        /*00a2*/ 	.short	(.L_29 - .L_28)


	//   ....[0]....
.L_28:
        /*00a4*/ 	.word	0x000007a0


	//----- nvinfo : EIATTR_REQNTID
	.align		4
.L_29:
        /*00a8*/ 	.byte	0x04, 0x10
        /*00aa*/ 	.short	(.L_31 - .L_30)
.L_30:
        /*00ac*/ 	.word	0x00000100
        /*00b0*/ 	.word	0x00000001
        /*00b4*/ 	.word	0x00000001


	//----- nvinfo : EIATTR_CBANK_PARAM_SIZE
	.align		4
.L_31:
        /*00b8*/ 	.byte	0x03, 0x19
        /*00ba*/ 	.short	0x0044


	//----- nvinfo : EIATTR_PARAM_CBANK
	.align		4
        /*00bc*/ 	.byte	0x04, 0x0a
        /*00be*/ 	.short	(.L_33 - .L_32)
	.align		4
.L_32:
        /*00c0*/ 	.word	index@(.nv.constant0.triton_poi_fused__unsafe_index_add_mul_sub_26)
        /*00c4*/ 	.short	0x0210
        /*00c6*/ 	.short	0x0044


	//----- nvinfo : EIATTR_SW_WAR
	.align		4
.L_33:
        /*00c8*/ 	.byte	0x04, 0x36
        /*00ca*/ 	.short	(.L_35 - .L_34)
.L_34:
        /*00cc*/ 	.word	0x00000008
.L_35:


//--------------------- .nv.callgraph             --------------------------
	.section	.nv.callgraph,"",@"SHT_CUDA_CALLGRAPH"
	.align	4
	.sectionentsize	8
	.align		4
        /*0000*/ 	.word	0x00000000
	.align		4
        /*0004*/ 	.word	0xffffffff
	.align		4
        /*0008*/ 	.word	0x00000000
	.align		4
        /*000c*/ 	.word	0xfffffffe
	.align		4
        /*0010*/ 	.word	0x00000000
	.align		4
        /*0014*/ 	.word	0xfffffffd
	.align		4
        /*0018*/ 	.word	0x00000000
	.align		4
        /*001c*/ 	.word	0xfffffffc


//--------------------- .text.triton_poi_fused__unsafe_index_add_mul_sub_26 --------------------------
	.section	.text.triton_poi_fused__unsafe_index_add_mul_sub_26,"ax",@progbits
	.align	128
        .global         triton_poi_fused__unsafe_index_add_mul_sub_26
        .type           triton_poi_fused__unsafe_index_add_mul_sub_26,@function
        .size           triton_poi_fused__unsafe_index_add_mul_sub_26,(.L_x_1 - triton_poi_fused__unsafe_index_add_mul_sub_26)
        .other          triton_poi_fused__unsafe_index_add_mul_sub_26,@"STO_CUDA_ENTRY STV_DEFAULT"
triton_poi_fused__unsafe_index_add_mul_sub_26:
.text.triton_poi_fused__unsafe_index_add_mul_sub_26:
[----:B------:R-:W-:Y:S01]  /*0000*/  LDC R1, c[0x0][0x28] ;  /* 0x00000a00ff017b82 */ /* 0x000fe20000000800 */
[----:B------:R-:W1:Y:S07]  /*0010*/  S2R R2, SR_TID.X ;  /* 0x0000000000027919 */ /* 0x000e6e0000002100 */
[----:B------:R-:W2:Y:S01]  /*0020*/  LDC.64 R16, c[0x0][0x218] ;  /* 0x00008600ff107b82 */ /* 0x000ea20000000a00 */
[----:B------:R-:W-:Y:S01]  /*0030*/  ULDC.64 UR4, c[0x0][0x208] ;  /* 0x0000820000047ab9 */ /* 0x000fe20000000a00 */
[----:B------:R-:W-:Y:S01]  /*0040*/  ULDC.64 UR6, c[0x0][0x228] ;  /* 0x00008a0000067ab9 */ /* 0x000fe20000000a00 */
[----:B------:R-:W3:Y:S05]  /*0050*/  S2R R0, SR_CTAID.X ;  /* 0x0000000000007919 */ /* 0x000eea0000002500 */
[----:B------:R-:W4:Y:S01]  /*0060*/  LDC.64 R12, c[0x0][0x220] ;  /* 0x00008800ff0c7b82 */ /* 0x000f220000000a00 */
[----:B-1----:R-:W-:-:S05]  /*0070*/  IMAD.SHL.U32 R2, R2, 0x2, RZ ;  /* 0x0000000202027824 */ /* 0x002fca00078e00ff */
[----:B------:R-:W-:-:S05]  /*0080*/  LOP3.LUT R3, R2, 0x1fe, RZ, 0xc0, !PT ;  /* 0x000001fe02037812 */ /* 0x000fca00078ec0ff */
[----:B---3--:R-:W-:-:S05]  /*0090*/  IMAD R4, R0, 0x200, R3 ;  /* 0x0000020000047824 */ /* 0x008fca00078e0203 */
[----:B------:R-:W-:-:S04]  /*00a0*/  SHF.R.S32.HI R3, RZ, 0x1f, R4 ;  /* 0x0000001fff037819 */ /* 0x000fc80000011404 */
[----:B------:R-:W-:-:S04]  /*00b0*/  LEA.HI R6, R3, R4, RZ, 0x5 ;  /* 0x0000000403067211 */ /* 0x000fc800078f28ff */
[----:B------:R-:W-:Y:S02]  /*00c0*/  SHF.R.S32.HI R5, RZ, 0x5, R6 ;  /* 0x00000005ff057819 */ /* 0x000fe40000011406 */
[----:B------:R-:W-:Y:S02]  /*00d0*/  LOP3.LUT R7, R6, 0xffffffe0, RZ, 0xc0, !PT ;  /* 0xffffffe006077812 */ /* 0x000fe400078ec0ff */
[----:B------:R-:W-:-:S04]  /*00e0*/  LEA.HI R2, R5, R5, RZ, 0x5 ;  /* 0x0000000505027211 */ /* 0x000fc800078f28ff */
[----:B------:R-:W-:Y:S02]  /*00f0*/  LOP3.LUT R8, R2, 0xffffffe0, RZ, 0xc0, !PT ;  /* 0xffffffe002087812 */ /* 0x000fe400078ec0ff */
[----:B------:R-:W1:Y:S03]  /*0100*/  LDC.64 R2, c[0x0][0x240] ;  /* 0x00009000ff027b82 */ /* 0x000e660000000a00 */
[----:B------:R-:W-:-:S04]  /*0110*/  IMAD.IADD R5, R5, 0x1, -R8 ;  /* 0x0000000105057824 */ /* 0x000fc800078e0a08 */
[----:B--2---:R-:W-:Y:S01]  /*0120*/  IMAD.WIDE R16, R5, 0x8, R16 ;  /* 0x0000000805107825 */ /* 0x004fe200078e0210 */
[----:B------:R-:W2:Y:S05]  /*0130*/  LDC.64 R8, c[0x0][0x230] ;  /* 0x00008c00ff087b82 */ /* 0x000eaa0000000a00 */
[----:B------:R-:W3:Y:S01]  /*0140*/  LDG.E.EL.64 R16, desc[UR4][R16.64] ;  /* 0x0000000410107981 */ /* 0x000ee2000c2e1b00 */
[----:B------:R-:W-:-:S04]  /*0150*/  IMAD.IADD R6, R4, 0x1, -R7 ;  /* 0x0000000104067824 */ /* 0x000fc800078e0a07 */
[----:B----4-:R-:W-:-:S04]  /*0160*/  IMAD.WIDE R12, R6, 0x8, R12 ;  /* 0x00000008060c7825 */ /* 0x010fc800078e020c */
[----:B-1----:R-:W-:Y:S02]  /*0170*/  IMAD.WIDE R2, R5, 0x8, R2 ;  /* 0x0000000805027825 */ /* 0x002fe400078e0202 */
[----:B------:R-:W4:Y:S04]  /*0180*/  LDG.E.EL.128 R12, desc[UR4][R12.64] ;  /* 0x000000040c0c7981 */ /* 0x000f28000c2e1d00 */
[----:B------:R-:W5:Y:S01]  /*0190*/  LDG.E.EL.64 R2, desc[UR4][R2.64] ;  /* 0x0000000402027981 */ /* 0x000f62000c2e1b00 */
[----:B--2---:R-:W-:-:S06]  /*01a0*/  IMAD.WIDE R8, R6, 0x8, R8 ;  /* 0x0000000806087825 */ /* 0x004fcc00078e0208 */
[----:B------:R-:W2:Y:S01]  /*01b0*/  LDG.E.EL.128 R8, desc[UR4][R8.64] ;  /* 0x0000000408087981 */ /* 0x000ea2000c2e1d00 */
[----:B------:R-:W-:Y:S02]  /*01c0*/  SHF.R.S32.HI R0, RZ, 0x16, R0 ;  /* 0x00000016ff007819 */ /* 0x000fe40000011400 */
[----:B---3--:R-:W-:-:S04]  /*01d0*/  SHF.R.U32.HI R7, RZ, 0x1b, R17 ;  /* 0x0000001bff077819 */ /* 0x008fc80000011611 */
[----:B------:R-:W-:-:S04]  /*01e0*/  LOP3.LUT R7, R7, 0x10, RZ, 0xc0, !PT ;  /* 0x0000001007077812 */ /* 0x000fc800078ec0ff */
[----:B------:R-:W-:Y:S02]  /*01f0*/  IADD3 R16, P0, R16, R7, RZ ;  /* 0x0000000710107210 */ /* 0x000fe40007f1e0ff */
[----:B----4-:R-:W-:-:S03]  /*0200*/  SHF.R.U32.HI R18, RZ, 0x19, R13 ;  /* 0x00000019ff127819 */ /* 0x010fc6000001160d */
[----:B------:R-:W-:Y:S01]  /*0210*/  IMAD.X R17, RZ, RZ, R17, P0 ;  /* 0x000000ffff117224 */ /* 0x000fe200000e0611 */
[----:B------:R-:W-:Y:S02]  /*0220*/  LEA R21, P0, R12, UR6, 0x2 ;  /* 0x000000060c157c11 */ /* 0x000fe4000f8010ff */
[----:B------:R-:W-:Y:S02]  /*0230*/  LOP3.LUT R18, R18, 0x40, RZ, 0xc0, !PT ;  /* 0x0000004012127812 */ /* 0x000fe400078ec0ff */
[----:B-----5:R-:W-:Y:S02]  /*0240*/  SHF.R.U32.HI R19, RZ, 0x1b, R3 ;  /* 0x0000001bff137819 */ /* 0x020fe40000011603 */
[----:B------:R-:W-:Y:S02]  /*0250*/  LEA.HI.X R13, R12, UR7, R13, 0x2, P0 ;  /* 0x000000070c0d7c11 */ /* 0x000fe400080f140d */
[----:B------:R-:W-:Y:S02]  /*0260*/  SHF.R.U32.HI R12, RZ, 0x19, R15 ;  /* 0x00000019ff0c7819 */ /* 0x000fe4000001160f */
[----:B------:R-:W-:-:S02]  /*0270*/  LOP3.LUT R19, R19, 0x10, RZ, 0xc0, !PT ;  /* 0x0000001013137812 */ /* 0x000fc400078ec0ff */
[----:B------:R-:W-:Y:S02]  /*0280*/  LEA R7, P1, R14, UR6, 0x2 ;  /* 0x000000060e077c11 */ /* 0x000fe4000f8210ff */
[----:B------:R-:W-:Y:S02]  /*0290*/  LOP3.LUT R12, R12, 0x40, RZ, 0xc0, !PT ;  /* 0x000000400c0c7812 */ /* 0x000fe400078ec0ff */
[----:B------:R-:W-:Y:S02]  /*02a0*/  IADD3 R18, P0, R18, R21, RZ ;  /* 0x0000001512127210 */ /* 0x000fe40007f1e0ff */
[----:B------:R-:W-:Y:S02]  /*02b0*/  IADD3 R2, P2, R2, R19, RZ ;  /* 0x0000001302027210 */ /* 0x000fe40007f5e0ff */
[----:B------:R-:W-:Y:S02]  /*02c0*/  LEA.HI.X R15, R14, UR7, R15, 0x2, P1 ;  /* 0x000000070e0f7c11 */ /* 0x000fe400088f140f */
[----:B------:R-:W-:Y:S01]  /*02d0*/  SGXT R19, R0, 0x1 ;  /* 0x000000010013781a */ /* 0x000fe20000000200 */
[----:B------:R-:W-:Y:S01]  /*02e0*/  IMAD.X R3, RZ, RZ, R3, P2 ;  /* 0x000000ffff037224 */ /* 0x000fe200010e0603 */
[----:B------:R-:W-:Y:S01]  /*02f0*/  IADD3 R12, P1, R12, R7, RZ ;  /* 0x000000070c0c7210 */ /* 0x000fe20007f3e0ff */
[----:B------:R-:W-:Y:S01]  /*0300*/  IMAD.X R7, RZ, RZ, R13, P0 ;  /* 0x000000ffff077224 */ /* 0x000fe200000e060d */
[C---:B------:R-:W-:Y:S01]  /*0310*/  SHF.L.U64.HI R0, R16.reuse, 0x6, R17 ;  /* 0x0000000610007819 */ /* 0x040fe20000010211 */
[----:B------:R-:W-:Y:S01]  /*0320*/  IMAD.SHL.U32 R16, R16, 0x40, RZ ;  /* 0x0000004010107824 */ /* 0x000fe200078e00ff */
[----:B------:R-:W-:Y:S01]  /*0330*/  LEA.HI R19, R19, R4, RZ, 0xa ;  /* 0x0000000413137211 */ /* 0x000fe200078f50ff */
[C---:B------:R-:W-:Y:S01]  /*0340*/  IMAD.SHL.U32 R13, R2.reuse, 0x40, RZ ;  /* 0x00000040020d7824 */ /* 0x040fe200078e00ff */
[----:B------:R-:W-:Y:S01]  /*0350*/  SHF.L.U64.HI R22, R2, 0x6, R3 ;  /* 0x0000000602167819 */ /* 0x000fe20000010203 */
[----:B------:R-:W-:Y:S01]  /*0360*/  IMAD.X R15, RZ, RZ, R15, P1 ;  /* 0x000000ffff0f7224 */ /* 0x000fe200008e060f */
[----:B------:R-:W-:-:S02]  /*0370*/  IADD3 R24, P0, R16, R18, RZ ;  /* 0x0000001210187210 */ /* 0x000fc40007f1e0ff */
[----:B------:R-:W-:Y:S02]  /*0380*/  IADD3 R18, P2, R13, R18, RZ ;  /* 0x000000120d127210 */ /* 0x000fe40007f5e0ff */
[----:B------:R-:W-:Y:S02]  /*0390*/  SHF.R.S32.HI R23, RZ, 0xa, R19 ;  /* 0x0000000aff177819 */ /* 0x000fe40000011413 */
[----:B------:R-:W-:Y:S01]  /*03a0*/  IADD3 R20, P1, R12, R16, RZ ;  /* 0x000000100c147210 */ /* 0x000fe20007f3e0ff */
[----:B------:R-:W-:Y:S01]  /*03b0*/  IMAD.X R19, R22, 0x1, R7, P2 ;  /* 0x0000000116137824 */ /* 0x000fe200010e0607 */
[----:B--2---:R-:W-:Y:S01]  /*03c0*/  SHF.R.U32.HI R26, RZ, 0x19, R9 ;  /* 0x00000019ff1a7819 */ /* 0x004fe20000011609 */
[----:B------:R-:W-:Y:S01]  /*03d0*/  IMAD.SHL.U32 R23, R23, 0x100, RZ ;  /* 0x0000010017177824 */ /* 0x000fe200078e00ff */
[----:B------:R-:W-:Y:S01]  /*03e0*/  SHF.R.U32.HI R14, RZ, 0x19, R11 ;  /* 0x00000019ff0e7819 */ /* 0x000fe2000001160b */
[----:B------:R-:W-:Y:S01]  /*03f0*/  IMAD.X R21, R15, 0x1, R0, P1 ;  /* 0x000000010f157824 */ /* 0x000fe200008e0600 */
[----:B------:R-:W-:Y:S01]  /*0400*/  IADD3.X R25, R0, R7, RZ, P0, !PT ;  /* 0x0000000700197210 */ /* 0x000fe200007fe4ff */
[----:B------:R-:W-:Y:S01]  /*0410*/  IMAD.WIDE R18, R23, 0x4, R18 ;  /* 0x0000000417127825 */ /* 0x000fe200078e0212 */
[----:B------:R-:W-:-:S03]  /*0420*/  LEA R17, P1, R10, UR6, 0x2 ;  /* 0x000000060a117c11 */ /* 0x000fc6000f8210ff */
[C---:B------:R-:W-:Y:S01]  /*0430*/  IMAD.WIDE R20, R23.reuse, 0x4, R20 ;  /* 0x0000000417147825 */ /* 0x040fe200078e0214 */
[----:B------:R1:W2:Y:S01]  /*0440*/  LDG.E.EL R3, desc[UR4][R18.64] ;  /* 0x0000000412037981 */ /* 0x0002a2000c2e1900 */
[----:B------:R-:W-:Y:S02]  /*0450*/  LEA R27, P0, R8, UR6, 0x2 ;  /* 0x00000006081b7c11 */ /* 0x000fe4000f8010ff */
[----:B------:R-:W-:Y:S01]  /*0460*/  LOP3.LUT R26, R26, 0x40, RZ, 0xc0, !PT ;  /* 0x000000401a1a7812 */ /* 0x000fe200078ec0ff */
[----:B------:R3:W4:Y:S01]  /*0470*/  LDG.E.EL R2, desc[UR4][R20.64] ;  /* 0x0000000414027981 */ /* 0x000722000c2e1900 */
[----:B------:R-:W-:Y:S01]  /*0480*/  LOP3.LUT R14, R14, 0x40, RZ, 0xc0, !PT ;  /* 0x000000400e0e7812 */ /* 0x000fe200078ec0ff */
[----:B------:R-:W-:Y:S01]  /*0490*/  IMAD.WIDE R24, R23, 0x4, R24 ;  /* 0x0000000417187825 */ /* 0x000fe200078e0218 */
[----:B------:R-:W-:Y:S01]  /*04a0*/  LEA.HI.X R11, R10, UR7, R11, 0x2, P1 ;  /* 0x000000070a0b7c11 */ /* 0x000fe200088f140b */
[----:B-1----:R-:W1:Y:S01]  /*04b0*/  LDC.64 R18, c[0x0][0x238] ;  /* 0x00008e00ff127b82 */ /* 0x002e620000000a00 */
[----:B------:R-:W-:-:S02]  /*04c0*/  LEA.HI.X R9, R8, UR7, R9, 0x2, P0 ;  /* 0x0000000708097c11 */ /* 0x000fc400080f1409 */
[----:B------:R-:W5:Y:S01]  /*04d0*/  LDG.E.EL R7, desc[UR4][R24.64] ;  /* 0x0000000418077981 */ /* 0x000f62000c2e1900 */
[----:B------:R-:W-:Y:S02]  /*04e0*/  IADD3 R10, P4, R26, R27, RZ ;  /* 0x0000001b1a0a7210 */ /* 0x000fe40007f9e0ff */
[----:B---3--:R-:W-:Y:S02]  /*04f0*/  IADD3 R20, P5, R13, R12, RZ ;  /* 0x0000000c0d147210 */ /* 0x008fe40007fbe0ff */
[----:B------:R-:W-:Y:S02]  /*0500*/  IADD3 R8, P3, R14, R17, RZ ;  /* 0x000000110e087210 */ /* 0x000fe40007f7e0ff */
[----:B------:R-:W-:Y:S01]  /*0510*/  IADD3 R14, P2, R10, R16, RZ ;  /* 0x000000100a0e7210 */ /* 0x000fe20007f5e0ff */
[----:B------:R-:W-:Y:S01]  /*0520*/  IMAD.X R21, R22, 0x1, R15, P5 ;  /* 0x0000000116157824 */ /* 0x000fe200028e060f */
[----:B------:R-:W-:Y:S02]  /*0530*/  IADD3 R12, P1, R13, R10, RZ ;  /* 0x0000000a0d0c7210 */ /* 0x000fe40007f3e0ff */
[----:B------:R-:W-:-:S02]  /*0540*/  IADD3 R10, P0, R8, R16, RZ ;  /* 0x00000010080a7210 */ /* 0x000fc40007f1e0ff */
[----:B------:R-:W-:Y:S01]  /*0550*/  IADD3 R8, P5, R13, R8, RZ ;  /* 0x000000080d087210 */ /* 0x000fe20007fbe0ff */
[----:B------:R-:W3:Y:S01]  /*0560*/  LDC.64 R16, c[0x0][0x248] ;  /* 0x00009200ff107b82 */ /* 0x000ee20000000a00 */
[----:B------:R-:W-:Y:S01]  /*0570*/  IMAD.X R13, RZ, RZ, R9, P4 ;  /* 0x000000ffff0d7224 */ /* 0x000fe200020e0609 */
[----:B------:R-:W-:-:S03]  /*0580*/  IADD3.X R9, RZ, R11, RZ, P3, !PT ;  /* 0x0000000bff097210 */ /* 0x000fc60001ffe4ff */
[--C-:B------:R-:W-:Y:S02]  /*0590*/  IMAD.X R15, R13, 0x1, R0.reuse, P2 ;  /* 0x000000010d0f7824 */ /* 0x100fe400010e0600 */
[C---:B------:R-:W-:Y:S02]  /*05a0*/  IMAD.X R13, R22.reuse, 0x1, R13, P1 ;  /* 0x00000001160d7824 */ /* 0x040fe400008e060d */
[----:B------:R-:W-:Y:S02]  /*05b0*/  IMAD.X R11, R9, 0x1, R0, P0 ;  /* 0x00000001090b7824 */ /* 0x000fe400000e0600 */
[----:B------:R-:W-:Y:S02]  /*05c0*/  IMAD.X R9, R22, 0x1, R9, P5 ;  /* 0x0000000116097824 */ /* 0x000fe400028e0609 */
[----:B------:R-:W-:-:S04]  /*05d0*/  IMAD.WIDE R12, R23, 0x4, R12 ;  /* 0x00000004170c7825 */ /* 0x000fc800078e020c */
[C---:B------:R-:W-:Y:S02]  /*05e0*/  IMAD.WIDE R20, R23.reuse, 0x4, R20 ;  /* 0x0000000417147825 */ /* 0x040fe400078e0214 */
[----:B------:R-:W2:Y:S02]  /*05f0*/  LDG.E.EL R12, desc[UR4][R12.64] ;  /* 0x000000040c0c7981 */ /* 0x000ea4000c2e1900 */
[C---:B------:R-:W-:Y:S02]  /*0600*/  IMAD.WIDE R14, R23.reuse, 0x4, R14 ;  /* 0x00000004170e7825 */ /* 0x040fe400078e020e */
[----:B------:R-:W4:Y:S02]  /*0610*/  LDG.E.EL R20, desc[UR4][R20.64] ;  /* 0x0000000414147981 */ /* 0x000f24000c2e1900 */
[C---:B------:R-:W-:Y:S02]  /*0620*/  IMAD.WIDE R10, R23.reuse, 0x4, R10 ;  /* 0x00000004170a7825 */ /* 0x040fe400078e020a */
[----:B------:R-:W5:Y:S02]  /*0630*/  LDG.E.EL R14, desc[UR4][R14.64] ;  /* 0x000000040e0e7981 */ /* 0x000f64000c2e1900 */
[----:B------:R-:W-:-:S02]  /*0640*/  IMAD.WIDE R8, R23, 0x4, R8 ;  /* 0x0000000417087825 */ /* 0x000fc400078e0208 */
[----:B------:R-:W4:Y:S02]  /*0650*/  LDG.E.EL R11, desc[UR4][R10.64] ;  /* 0x000000040a0b7981 */ /* 0x000f24000c2e1900 */
[----:B-1----:R-:W-:Y:S02]  /*0660*/  IMAD.WIDE R18, R6, 0x4, R18 ;  /* 0x0000000406127825 */ /* 0x002fe400078e0212 */
[----:B------:R-:W4:Y:S04]  /*0670*/  LDG.E.EL R9, desc[UR4][R8.64] ;  /* 0x0000000408097981 */ /* 0x000f28000c2e1900 */
[----:B------:R-:W4:Y:S01]  /*0680*/  LDG.E.EL.64 R18, desc[UR4][R18.64] ;  /* 0x0000000412127981 */ /* 0x000f22000c2e1b00 */
[----:B---3--:R-:W-:Y:S02]  /*0690*/  IMAD.WIDE R22, R5, 0x4, R16 ;  /* 0x0000000405167825 */ /* 0x008fe400078e0210 */
[----:B------:R-:W1:Y:S04]  /*06a0*/  LDC.64 R16, c[0x0][0x210] ;  /* 0x00008400ff107b82 */ /* 0x000e680000000a00 */
[----:B------:R-:W3:Y:S01]  /*06b0*/  LDG.E.EL R22, desc[UR4][R22.64] ;  /* 0x0000000416167981 */ /* 0x000ee2000c2e1900 */
[----:B-1----:R-:W-:-:S04]  /*06c0*/  IMAD.WIDE R16, R4, 0x4, R16 ;  /* 0x0000000404107825 */ /* 0x002fc800078e0210 */
[----:B--2---:R-:W-:Y:S01]  /*06d0*/  FADD R0, -R3, R12 ;  /* 0x0000000c03007221 */ /* 0x004fe20000000100 */
[----:B-----5:R-:W-:Y:S01]  /*06e0*/  FADD R5, -R7, R14 ;  /* 0x0000000e07057221 */ /* 0x020fe20000000100 */
[----:B----4-:R-:W-:Y:S01]  /*06f0*/  FADD R6, -R2, R11 ;  /* 0x0000000b02067221 */ /* 0x010fe20000000100 */
[----:B------:R-:W-:Y:S01]  /*0700*/  FADD R15, -R20, R9 ;  /* 0x00000009140f7221 */ /* 0x000fe20000000100 */
[C---:B------:R-:W-:Y:S01]  /*0710*/  FFMA R0, R18.reuse, R0, R3 ;  /* 0x0000000012007223 */ /* 0x040fe20000000003 */
[----:B------:R-:W-:Y:S01]  /*0720*/  FFMA R5, R18, R5, R7 ;  /* 0x0000000512057223 */ /* 0x000fe20000000007 */
[C---:B------:R-:W-:Y:S01]  /*0730*/  FFMA R3, R19.reuse, R6, R2 ;  /* 0x0000000613037223 */ /* 0x040fe20000000002 */
[----:B------:R-:W-:Y:S02]  /*0740*/  FFMA R20, R19, R15, R20 ;  /* 0x0000000f13147223 */ /* 0x000fe40000000014 */
[----:B------:R-:W-:Y:S02]  /*0750*/  FADD R0, -R5, R0 ;  /* 0x0000000005007221 */ /* 0x000fe40000000100 */
[----:B------:R-:W-:-:S02]  /*0760*/  FADD R20, -R3, R20 ;  /* 0x0000001403147221 */ /* 0x000fc40000000100 */
[C---:B---3--:R-:W-:Y:S02]  /*0770*/  FFMA R2, R22.reuse, R0, R5 ;  /* 0x0000000016027223 */ /* 0x048fe40000000005 */
[----:B------:R-:W-:-:S05]  /*0780*/  FFMA R3, R22, R20, R3 ;  /* 0x0000001416037223 */ /* 0x000fca0000000003 */
[----:B------:R-:W-:Y:S01]  /*0790*/  STG.E.64 desc[UR4][R16.64], R2 ;  /* 0x0000000210007986 */ /* 0x000fe2000c101b04 */
[----:B------:R-:W-:Y:S05]  /*07a0*/  EXIT ;  /* 0x000000000000794d */ /* 0x000fea0003800000 */
.L_x_0:
[----:B------:R-:W-:-:S00]  /*07b0*/  BRA `(.L_x_0) ;  /* 0xfffffffc00fc7947 */ /* 0x000fc0000383ffff */
[----:B------:R-:W-:-:S00]  /*07c0*/  NOP ;  /* 0x0000000000007918 */ /* 0x000fc00000000000 */
        /* <DEDUP_REMOVED lines=11> */
.L_x_1:


//--------------------- .nv.constant0.triton_poi_fused__unsafe_index_add_mul_sub_26 --------------------------
	.section	.nv.constant0.triton_poi_fused__unsafe_index_add_mul_sub_26,"a",@progbits
	.sectionflags	@""
	.align	4
.nv.constant0.triton_poi_fused__unsafe_index_add_mul_sub_26:
	.zero		596
